//
// Generated by NVIDIA NVVM Compiler
//
// Compiler Build ID: CL-36424714
// Cuda compilation tools, release 13.0, V13.0.88
// Based on NVVM 20.0.0
//

.version 9.0
.target sm_100
.address_size 64

	// .globl	_Z31tiled_matrix_multiplication_gpuPfS_S_iiijj
.extern .shared .align 16 .b8 ABds[];

.visible .entry _Z31tiled_matrix_multiplication_gpuPfS_S_iiijj(
	.param .u64 .ptr .align 1 _Z31tiled_matrix_multiplication_gpuPfS_S_iiijj_param_0,
	.param .u64 .ptr .align 1 _Z31tiled_matrix_multiplication_gpuPfS_S_iiijj_param_1,
	.param .u64 .ptr .align 1 _Z31tiled_matrix_multiplication_gpuPfS_S_iiijj_param_2,
	.param .u32 _Z31tiled_matrix_multiplication_gpuPfS_S_iiijj_param_3,
	.param .u32 _Z31tiled_matrix_multiplication_gpuPfS_S_iiijj_param_4,
	.param .u32 _Z31tiled_matrix_multiplication_gpuPfS_S_iiijj_param_5,
	.param .u32 _Z31tiled_matrix_multiplication_gpuPfS_S_iiijj_param_6,
	.param .u32 _Z31tiled_matrix_multiplication_gpuPfS_S_iiijj_param_7
)
{
	.reg .pred 	%p<20>;
	.reg .b32 	%r<102>;
	.reg .b32 	%f<84>;
	.reg .b64 	%rd<15>;

	ld.param.u64 	%rd4, [_Z31tiled_matrix_multiplication_gpuPfS_S_iiijj_param_1];
	ld.param.u32 	%r31, [_Z31tiled_matrix_multiplication_gpuPfS_S_iiijj_param_3];
	ld.param.u32 	%r32, [_Z31tiled_matrix_multiplication_gpuPfS_S_iiijj_param_4];
	ld.param.u32 	%r33, [_Z31tiled_matrix_multiplication_gpuPfS_S_iiijj_param_5];
	ld.param.u32 	%r34, [_Z31tiled_matrix_multiplication_gpuPfS_S_iiijj_param_6];
	mov.u32 	%r35, %ctaid.x;
	mov.u32 	%r36, %ctaid.y;
	mov.u32 	%r1, %tid.x;
	mov.u32 	%r2, %tid.y;
	mov.u32 	%r3, %ntid.x;
	mad.lo.s32 	%r4, %r35, %r3, %r1;
	mov.u32 	%r37, %ntid.y;
	mad.lo.s32 	%r5, %r36, %r37, %r2;
	cvt.rn.f32.s32 	%f21, %r32;
	cvt.rn.f32.u32 	%f22, %r3;
	div.rn.f32 	%f23, %f21, %f22;
	cvt.rpi.f32.f32 	%f1, %f23;
	setp.leu.f32 	%p1, %f1, 0f00000000;
	mov.f32 	%f82, 0f00000000;
	@%p1 bra 	$L__BB0_18;
	ld.param.u64 	%rd13, [_Z31tiled_matrix_multiplication_gpuPfS_S_iiijj_param_0];
	shl.b32 	%r39, %r34, 2;
	mov.u32 	%r40, ABds;
	add.s32 	%r6, %r40, %r39;
	mul.lo.s32 	%r7, %r2, %r3;
	mul.lo.s32 	%r8, %r32, %r5;
	and.b32  	%r9, %r3, 7;
	shl.b32 	%r41, %r1, 2;
	add.s32 	%r42, %r41, %r39;
	add.s32 	%r10, %r40, %r42;
	shl.b32 	%r11, %r3, 2;
	cvta.to.global.u64 	%rd1, %rd13;
	cvta.to.global.u64 	%rd2, %rd4;
	mov.f32 	%f82, 0f00000000;
	mov.b32 	%r95, 0;
$L__BB0_2:
	setp.ge.s32 	%p2, %r5, %r31;
	mul.lo.s32 	%r13, %r95, %r3;
	add.s32 	%r43, %r13, %r1;
	setp.ge.s32 	%p3, %r43, %r32;
	mov.f32 	%f73, 0f00000000;
	or.pred  	%p4, %p2, %p3;
	@%p4 bra 	$L__BB0_4;
	add.s32 	%r44, %r43, %r8;
	mul.wide.s32 	%rd6, %r44, 4;
	add.s64 	%rd7, %rd1, %rd6;
	ld.global.f32 	%f73, [%rd7];
$L__BB0_4:
	setp.ge.s32 	%p5, %r4, %r33;
	add.s32 	%r45, %r7, %r1;
	shl.b32 	%r46, %r45, 2;
	add.s32 	%r48, %r40, %r46;
	st.shared.f32 	[%r48], %f73;
	add.s32 	%r15, %r13, %r2;
	setp.ge.s32 	%p6, %r15, %r32;
	mov.f32 	%f74, 0f00000000;
	or.pred  	%p7, %p5, %p6;
	@%p7 bra 	$L__BB0_6;
	mad.lo.s32 	%r49, %r15, %r33, %r4;
	mul.wide.s32 	%rd8, %r49, 4;
	add.s64 	%rd9, %rd2, %rd8;
	ld.global.f32 	%f74, [%rd9];
$L__BB0_6:
	setp.lt.u32 	%p8, %r3, 8;
	add.s32 	%r53, %r6, %r46;
	st.shared.f32 	[%r53], %f74;
	bar.sync 	0;
	mov.b32 	%r100, 0;
	@%p8 bra 	$L__BB0_9;
	shl.b32 	%r54, %r7, 2;
	add.s32 	%r56, %r54, %r40;
	add.s32 	%r96, %r56, 16;
	and.b32  	%r57, %r3, -8;
	neg.s32 	%r98, %r57;
	mov.u32 	%r97, %r10;
$L__BB0_8:
	.pragma "nounroll";
	and.b32  	%r100, %r3, 2040;
	ld.shared.f32 	%f28, [%r96+-16];
	ld.shared.f32 	%f29, [%r97];
	fma.rn.f32 	%f30, %f28, %f29, %f82;
	ld.shared.f32 	%f31, [%r96+-12];
	add.s32 	%r58, %r97, %r11;
	ld.shared.f32 	%f32, [%r58];
	fma.rn.f32 	%f33, %f31, %f32, %f30;
	ld.shared.f32 	%f34, [%r96+-8];
	add.s32 	%r59, %r58, %r11;
	ld.shared.f32 	%f35, [%r59];
	fma.rn.f32 	%f36, %f34, %f35, %f33;
	ld.shared.f32 	%f37, [%r96+-4];
	add.s32 	%r60, %r59, %r11;
	ld.shared.f32 	%f38, [%r60];
	fma.rn.f32 	%f39, %f37, %f38, %f36;
	ld.shared.f32 	%f40, [%r96];
	add.s32 	%r61, %r60, %r11;
	ld.shared.f32 	%f41, [%r61];
	fma.rn.f32 	%f42, %f40, %f41, %f39;
	ld.shared.f32 	%f43, [%r96+4];
	add.s32 	%r62, %r61, %r11;
	ld.shared.f32 	%f44, [%r62];
	fma.rn.f32 	%f45, %f43, %f44, %f42;
	ld.shared.f32 	%f46, [%r96+8];
	add.s32 	%r63, %r62, %r11;
	ld.shared.f32 	%f47, [%r63];
	fma.rn.f32 	%f48, %f46, %f47, %f45;
	ld.shared.f32 	%f49, [%r96+12];
	add.s32 	%r64, %r63, %r11;
	ld.shared.f32 	%f50, [%r64];
	fma.rn.f32 	%f82, %f49, %f50, %f48;
	add.s32 	%r98, %r98, 8;
	shl.b32 	%r65, %r3, 5;
	add.s32 	%r97, %r97, %r65;
	add.s32 	%r96, %r96, 32;
	setp.ne.s32 	%p9, %r98, 0;
	@%p9 bra 	$L__BB0_8;
$L__BB0_9:
	setp.eq.s32 	%p10, %r9, 0;
	@%p10 bra 	$L__BB0_17;
	add.s32 	%r66, %r9, -1;
	setp.lt.u32 	%p11, %r66, 3;
	@%p11 bra 	$L__BB0_12;
	add.s32 	%r67, %r100, %r7;
	shl.b32 	%r68, %r67, 2;
	add.s32 	%r70, %r40, %r68;
	ld.shared.f32 	%f52, [%r70];
	mad.lo.s32 	%r71, %r100, %r3, %r1;
	shl.b32 	%r72, %r71, 2;
	add.s32 	%r73, %r6, %r72;
	ld.shared.f32 	%f53, [%r73];
	fma.rn.f32 	%f54, %f52, %f53, %f82;
	ld.shared.f32 	%f55, [%r70+4];
	add.s32 	%r74, %r73, %r11;
	ld.shared.f32 	%f56, [%r74];
	fma.rn.f32 	%f57, %f55, %f56, %f54;
	ld.shared.f32 	%f58, [%r70+8];
	add.s32 	%r75, %r74, %r11;
	ld.shared.f32 	%f59, [%r75];
	fma.rn.f32 	%f60, %f58, %f59, %f57;
	ld.shared.f32 	%f61, [%r70+12];
	add.s32 	%r76, %r75, %r11;
	ld.shared.f32 	%f62, [%r76];
	fma.rn.f32 	%f82, %f61, %f62, %f60;
	add.s32 	%r100, %r100, 4;
$L__BB0_12:
	and.b32  	%r77, %r3, 3;
	setp.eq.s32 	%p12, %r77, 0;
	@%p12 bra 	$L__BB0_17;
	setp.eq.s32 	%p13, %r77, 1;
	@%p13 bra 	$L__BB0_15;
	add.s32 	%r78, %r100, %r7;
	shl.b32 	%r79, %r78, 2;
	add.s32 	%r81, %r40, %r79;
	ld.shared.f32 	%f64, [%r81];
	mad.lo.s32 	%r82, %r100, %r3, %r1;
	shl.b32 	%r83, %r82, 2;
	add.s32 	%r84, %r6, %r83;
	ld.shared.f32 	%f65, [%r84];
	fma.rn.f32 	%f66, %f64, %f65, %f82;
	ld.shared.f32 	%f67, [%r81+4];
	add.s32 	%r85, %r84, %r11;
	ld.shared.f32 	%f68, [%r85];
	fma.rn.f32 	%f82, %f67, %f68, %f66;
	add.s32 	%r100, %r100, 2;
$L__BB0_15:
	and.b32  	%r86, %r3, 1;
	setp.eq.b32 	%p14, %r86, 1;
	not.pred 	%p15, %p14;
	@%p15 bra 	$L__BB0_17;
	add.s32 	%r87, %r100, %r7;
	shl.b32 	%r88, %r87, 2;
	add.s32 	%r90, %r40, %r88;
	ld.shared.f32 	%f69, [%r90];
	mad.lo.s32 	%r91, %r100, %r3, %r1;
	shl.b32 	%r92, %r91, 2;
	add.s32 	%r93, %r6, %r92;
	ld.shared.f32 	%f70, [%r93];
	fma.rn.f32 	%f82, %f69, %f70, %f82;
$L__BB0_17:
	bar.sync 	0;
	add.s32 	%r95, %r95, 1;
	cvt.rn.f32.u32 	%f71, %r95;
	setp.gt.f32 	%p16, %f1, %f71;
	@%p16 bra 	$L__BB0_2;
$L__BB0_18:
	setp.ge.s32 	%p17, %r5, %r31;
	setp.ge.s32 	%p18, %r4, %r33;
	or.pred  	%p19, %p17, %p18;
	@%p19 bra 	$L__BB0_20;
	ld.param.u64 	%rd14, [_Z31tiled_matrix_multiplication_gpuPfS_S_iiijj_param_2];
	mad.lo.s32 	%r94, %r33, %r5, %r4;
	cvta.to.global.u64 	%rd10, %rd14;
	mul.wide.s32 	%rd11, %r94, 4;
	add.s64 	%rd12, %rd10, %rd11;
	st.global.f32 	[%rd12], %f82;
$L__BB0_20:
	ret;

}


// ===== COMPILED SASS (sm_100) =====

	.target	sm_100

	.elftype	@"ET_EXEC"


//--------------------- .note.nv.tkinfo           --------------------------
	.section	.note.nv.tkinfo,"",@"SHT_NOTE"
	.sectionflags	@"SHF_NOTE_NV_TKINFO"
	.tkinfo
        /*0018*/ 	.word	0x00000002
        /*0030*/ 	.string	""
        /*0030*/ 	.string	"ptxas"
        /*0030*/ 	.string	"Cuda compilation tools, release 13.0, V13.0.88"
        /*0030*/ 	.string	"Build cuda_13.0.r13.0/compiler.36424714_0"
        /*0030*/ 	.string	"-arch sm_100 -m 64 "



//--------------------- .note.nv.cuinfo           --------------------------
	.section	.note.nv.cuinfo,"",@"SHT_NOTE"
	.sectionflags	@"SHF_NOTE_NV_CUINFO"
        /*0018*/ 	.short	0x0002
        /*001a*/ 	.short	0x0064
        /*001c*/ 	.short	0x0082
	.zero		2


//--------------------- .nv.info                  --------------------------
	.section	.nv.info,"",@"SHT_CUDA_INFO"
	.align	4


	//----- nvinfo : EIATTR_REGCOUNT
	.align		4
        /*0000*/ 	.byte	0x04, 0x2f
        /*0002*/ 	.short	(.L_1 - .L_0)
	.align		4
.L_0:
        /*0004*/ 	.word	index@(_Z31tiled_matrix_multiplication_gpuPfS_S_iiijj)
        /*0008*/ 	.word	0x00000020


	//----- nvinfo : EIATTR_FRAME_SIZE
	.align		4
.L_1:
        /*000c*/ 	.byte	0x04, 0x11
        /*000e*/ 	.short	(.L_3 - .L_2)
	.align		4
.L_2:
        /*0010*/ 	.word	index@($__internal_0_$__cuda_sm3x_div_rn_noftz_f32_slowpath)
        /*0014*/ 	.word	0x00000000


	//----- nvinfo : EIATTR_FRAME_SIZE
	.align		4
.L_3:
        /*0018*/ 	.byte	0x04, 0x11
        /*001a*/ 	.short	(.L_5 - .L_4)
	.align		4
.L_4:
        /*001c*/ 	.word	index@(_Z31tiled_matrix_multiplication_gpuPfS_S_iiijj)
        /*0020*/ 	.word	0x00000000


	//----- nvinfo : EIATTR_MIN_STACK_SIZE
	.align		4
.L_5:
        /*0024*/ 	.byte	0x04, 0x12
        /*0026*/ 	.short	(.L_7 - .L_6)
	.align		4
.L_6:
        /*0028*/ 	.word	index@(_Z31tiled_matrix_multiplication_gpuPfS_S_iiijj)
        /*002c*/ 	.word	0x00000000
.L_7:


//--------------------- .nv.compat                --------------------------
	.section	.nv.compat,"",@"SHT_CUDA_COMPAT_INFO"
	.align	4
        /*0000*/ 	.byte	0x02, 0x09, 0x00, 0x00, 0x02, 0x02, 0x01, 0x00, 0x02, 0x05, 0x05, 0x00, 0x03, 0x07, 0x01, 0x01
        /*0010*/ 	.byte	0x02, 0x03, 0x00, 0x00, 0x02, 0x06, 0x01, 0x00, 0x04, 0x0b, 0x08, 0x00, 0x01, 0x00, 0x00, 0x00
        /*0020*/ 	.byte	0x00, 0x00, 0x00, 0x00


//--------------------- .nv.info._Z31tiled_matrix_multiplication_gpuPfS_S_iiijj --------------------------
	.section	.nv.info._Z31tiled_matrix_multiplication_gpuPfS_S_iiijj,"",@"SHT_CUDA_INFO"
	.sectionflags	@""
	.align	4


	//----- nvinfo : EIATTR_CUDA_API_VERSION
	.align		4
        /*0000*/ 	.byte	0x04, 0x37
        /*0002*/ 	.short	(.L_9 - .L_8)
.L_8:
        /*0004*/ 	.word	0x00000082


	//----- nvinfo : EIATTR_KPARAM_INFO
	.align		4
.L_9:
        /*0008*/ 	.byte	0x04, 0x17
        /*000a*/ 	.short	(.L_11 - .L_10)
.L_10:
        /*000c*/ 	.word	0x00000000
        /*0010*/ 	.short	0x0007
        /*0012*/ 	.short	0x0028
        /*0014*/ 	.byte	0x00, 0xf0, 0x11, 0x00


	//----- nvinfo : EIATTR_KPARAM_INFO
	.align		4
.L_11:
        /*0018*/ 	.byte	0x04, 0x17
        /*001a*/ 	.short	(.L_13 - .L_12)
.L_12:
        /*001c*/ 	.word	0x00000000
        /*0020*/ 	.short	0x0006
        /*0022*/ 	.short	0x0024
        /*0024*/ 	.byte	0x00, 0xf0, 0x11, 0x00


	//----- nvinfo : EIATTR_KPARAM_INFO
	.align		4
.L_13:
        /*0028*/ 	.byte	0x04, 0x17
        /*002a*/ 	.short	(.L_15 - .L_14)
.L_14:
        /*002c*/ 	.word	0x00000000
        /*0030*/ 	.short	0x0005
        /*0032*/ 	.short	0x0020
        /*0034*/ 	.byte	0x00, 0xf0, 0x11, 0x00


	//----- nvinfo : EIATTR_KPARAM_INFO
	.align		4
.L_15:
        /*0038*/ 	.byte	0x04, 0x17
        /*003a*/ 	.short	(.L_17 - .L_16)
.L_16:
        /*003c*/ 	.word	0x00000000
        /*0040*/ 	.short	0x0004
        /*0042*/ 	.short	0x001c
        /*0044*/ 	.byte	0x00, 0xf0, 0x11, 0x00


	//----- nvinfo : EIATTR_KPARAM_INFO
	.align		4
.L_17:
        /*0048*/ 	.byte	0x04, 0x17
        /*004a*/ 	.short	(.L_19 - .L_18)
.L_18:
        /*004c*/ 	.word	0x00000000
        /*0050*/ 	.short	0x0003
        /*0052*/ 	.short	0x0018
        /*0054*/ 	.byte	0x00, 0xf0, 0x11, 0x00


	//----- nvinfo : EIATTR_KPARAM_INFO
	.align		4
.L_19:
        /*0058*/ 	.byte	0x04, 0x17
        /*005a*/ 	.short	(.L_21 - .L_20)
.L_20:
        /*005c*/ 	.word	0x00000000
        /*0060*/ 	.short	0x0002
        /*0062*/ 	.short	0x0010
        /*0064*/ 	.byte	0x00, 0xf5, 0x21, 0x00


	//----- nvinfo : EIATTR_KPARAM_INFO
	.align		4
.L_21:
        /*0068*/ 	.byte	0x04, 0x17
        /*006a*/ 	.short	(.L_23 - .L_22)
.L_22:
        /*006c*/ 	.word	0x00000000
        /*0070*/ 	.short	0x0001
        /*0072*/ 	.short	0x0008
        /*0074*/ 	.byte	0x00, 0xf5, 0x21, 0x00


	//----- nvinfo : EIATTR_KPARAM_INFO
	.align		4
.L_23:
        /*0078*/ 	.byte	0x04, 0x17
        /*007a*/ 	.short	(.L_25 - .L_24)
.L_24:
        /*007c*/ 	.word	0x00000000
        /*0080*/ 	.short	0x0000
        /*0082*/ 	.short	0x0000
        /*0084*/ 	.byte	0x00, 0xf5, 0x21, 0x00


	//----- nvinfo : EIATTR_SPARSE_MMA_MASK
	.align		4
.L_25:
        /*0088*/ 	.byte	0x03, 0x50
        /*008a*/ 	.short	0x0000


	//----- nvinfo : EIATTR_MAXREG_COUNT
	.align		4
        /*008c*/ 	.byte	0x03, 0x1b
        /*008e*/ 	.short	0x00ff


	//----- nvinfo : EIATTR_NUM_BARRIERS
	.align		4
        /*0090*/ 	.byte	0x02, 0x4c
        /*0092*/ 	.byte	0x01
	.zero		1


	//----- nvinfo : EIATTR_MERCURY_ISA_VERSION
	.align		4
        /*0094*/ 	.byte	0x03, 0x5f
        /*0096*/ 	.short	0x0101


	//----- nvinfo : EIATTR_VRC_CTA_INIT_COUNT
	.align		4
        /*0098*/ 	.byte	0x02, 0x4a
	.zero		1
	.zero		1


	//----- nvinfo : EIATTR_EXIT_INSTR_OFFSETS
	.align		4
        /*009c*/ 	.byte	0x04, 0x1c
        /*009e*/ 	.short	(.L_27 - .L_26)


	//   ....[0]....
.L_26:
        /*00a0*/ 	.word	0x00000a90


	//   ....[1]....
        /*00a4*/ 	.word	0x00000ae0


	//----- nvinfo : EIATTR_CRS_STACK_SIZE
	.align		4
.L_27:
        /*00a8*/ 	.byte	0x04, 0x1e
        /*00aa*/ 	.short	(.L_29 - .L_28)
.L_28:
        /*00ac*/ 	.word	0x00000000


	//----- nvinfo : EIATTR_CBANK_PARAM_SIZE
	.align		4
.L_29:
        /*00b0*/ 	.byte	0x03, 0x19
        /*00b2*/ 	.short	0x002c


	//----- nvinfo : EIATTR_PARAM_CBANK
	.align		4
        /*00b4*/ 	.byte	0x04, 0x0a
        /*00b6*/ 	.short	(.L_31 - .L_30)
	.align		4
.L_30:
        /*00b8*/ 	.word	index@(.nv.constant0._Z31tiled_matrix_multiplication_gpuPfS_S_iiijj)
        /*00bc*/ 	.short	0x0380
        /*00be*/ 	.short	0x002c


	//----- nvinfo : EIATTR_SW_WAR
	.align		4
.L_31:
        /*00c0*/ 	.byte	0x04, 0x36
        /*00c2*/ 	.short	(.L_33 - .L_32)
.L_32:
        /*00c4*/ 	.word	0x00000008
.L_33:


//--------------------- .nv.callgraph             --------------------------
	.section	.nv.callgraph,"",@"SHT_CUDA_CALLGRAPH"
	.align	4
	.sectionentsize	8
	.align		4
        /*0000*/ 	.word	0x00000000
	.align		4
        /*0004*/ 	.word	0xffffffff
	.align		4
        /*0008*/ 	.word	0x00000000
	.align		4
        /*000c*/ 	.word	0xfffffffe
	.align		4
        /*0010*/ 	.word	0x00000000
	.align		4
        /*0014*/ 	.word	0xfffffffd
	.align		4
        /*0018*/ 	.word	0x00000000
	.align		4
        /*001c*/ 	.word	0xfffffffc


//--------------------- .text._Z31tiled_matrix_multiplication_gpuPfS_S_iiijj --------------------------
	.section	.text._Z31tiled_matrix_multiplication_gpuPfS_S_iiijj,"ax",@progbits
	.align	128
        .global         _Z31tiled_matrix_multiplication_gpuPfS_S_iiijj
        .type           _Z31tiled_matrix_multiplication_gpuPfS_S_iiijj,@function
        .size           _Z31tiled_matrix_multiplication_gpuPfS_S_iiijj,(.L_x_17 - _Z31tiled_matrix_multiplication_gpuPfS_S_iiijj)
        .other          _Z31tiled_matrix_multiplication_gpuPfS_S_iiijj,@"STO_CUDA_ENTRY STV_DEFAULT"
_Z31tiled_matrix_multiplication_gpuPfS_S_iiijj:
.text._Z31tiled_matrix_multiplication_gpuPfS_S_iiijj:
[----:B------:R-:W-:Y:S08]  /*0000*/  LDC R1, c[0x0][0x37c] ;  /* 0x0000df00ff017b82 */ /* 0x000ff00000000800 */
[----:B------:R-:W0:Y:S01]  /*0010*/  LDC R2, c[0x0][0x360] ;  /* 0x0000d800ff027b82 */ /* 0x000e220000000800 */
[----:B------:R-:W1:Y:S01]  /*0020*/  LDCU UR6, c[0x0][0x39c] ;  /* 0x00007380ff0677ac */ /* 0x000e620008000800 */
[----:B------:R-:W2:Y:S01]  /*0030*/  S2R R5, SR_TID.X ;  /* 0x0000000000057919 */ /* 0x000ea20000002100 */
[----:B------:R-:W3:Y:S05]  /*0040*/  S2R R7, SR_TID.Y ;  /* 0x0000000000077919 */ /* 0x000eea0000002200 */
[----:B------:R-:W2:Y:S08]  /*0050*/  S2UR UR4, SR_CTAID.X ;  /* 0x00000000000479c3 */ /* 0x000eb00000002500 */
[----:B------:R-:W3:Y:S01]  /*0060*/  S2UR UR5, SR_CTAID.Y ;  /* 0x00000000000579c3 */ /* 0x000ee20000002600 */
[----:B-1----:R-:W-:-:S02]  /*0070*/  I2FP.F32.S32 R0, UR6 ;  /* 0x0000000600007c45 */ /* 0x002fc40008201400 */
[----:B0-----:R-:W-:-:S05]  /*0080*/  I2FP.F32.U32 R3, R2 ;  /* 0x0000000200037245 */ /* 0x001fca0000201000 */
[----:B------:R-:W3:Y:S01]  /*0090*/  LDC R8, c[0x0][0x364] ;  /* 0x0000d900ff087b82 */ /* 0x000ee20000000800 */
[----:B------:R-:W0:Y:S08]  /*00a0*/  MUFU.RCP R4, R3 ;  /* 0x0000000300047308 */ /* 0x000e300000001000 */
[----:B------:R-:W1:Y:S01]  /*00b0*/  FCHK P0, R0, R3 ;  /* 0x0000000300007302 */ /* 0x000e620000000000 */
[----:B0-----:R-:W-:-:S04]  /*00c0*/  FFMA R9, -R3, R4, 1 ;  /* 0x3f80000003097423 */ /* 0x001fc80000000104 */
[----:B------:R-:W-:-:S04]  /*00d0*/  FFMA R9, R4, R9, R4 ;  /* 0x0000000904097223 */ /* 0x000fc80000000004 */
[----:B------:R-:W-:-:S04]  /*00e0*/  FFMA R4, R0, R9, RZ ;  /* 0x0000000900047223 */ /* 0x000fc800000000ff */
[----:B------:R-:W-:-:S04]  /*00f0*/  FFMA R6, -R3, R4, R0 ;  /* 0x0000000403067223 */ /* 0x000fc80000000100 */
[----:B------:R-:W-:Y:S01]  /*0100*/  FFMA R6, R9, R6, R4 ;  /* 0x0000000609067223 */ /* 0x000fe20000000004 */
[----:B--2---:R-:W-:Y:S02]  /*0110*/  IMAD R4, R2, UR4, R5 ;  /* 0x0000000402047c24 */ /* 0x004fe4000f8e0205 */
[----:B---3--:R-:W-:Y:S01]  /*0120*/  IMAD R9, R8, UR5, R7 ;  /* 0x0000000508097c24 */ /* 0x008fe2000f8e0207 */
[----:B-1----:R-:W-:Y:S06]  /*0130*/  @!P0 BRA `(.L_x_0) ;  /* 0x00000000000c8947 */ /* 0x002fec0003800000 */
[----:B------:R-:W-:-:S07]  /*0140*/  MOV R6, 0x160 ;  /* 0x0000016000067802 */ /* 0x000fce0000000f00 */
[----:B------:R-:W-:Y:S05]  /*0150*/  CALL.REL.NOINC `($__internal_0_$__cuda_sm3x_div_rn_noftz_f32_slowpath) ;  /* 0x0000000800647944 */ /* 0x000fea0003c00000 */
[----:B------:R-:W-:-:S07]  /*0160*/  IMAD.MOV.U32 R6, RZ, RZ, R0 ;  /* 0x000000ffff067224 */ /* 0x000fce00078e0000 */
.L_x_0:
[----:B------:R-:W0:Y:S01]  /*0170*/  FRND.CEIL R0, R6 ;  /* 0x0000000600007307 */ /* 0x000e220000209000 */
[----:B------:R-:W1:Y:S01]  /*0180*/  LDCU.64 UR8, c[0x0][0x358] ;  /* 0x00006b00ff0877ac */ /* 0x000e620008000a00 */
[----:B------:R-:W-:Y:S01]  /*0190*/  IMAD.MOV.U32 R8, RZ, RZ, RZ ;  /* 0x000000ffff087224 */ /* 0x000fe200078e00ff */
[----:B0-----:R-:W-:-:S13]  /*01a0*/  FSETP.GT.AND P0, PT, R0, RZ, PT ;  /* 0x000000ff0000720b */ /* 0x001fda0003f04000 */
[----:B-1----:R-:W-:Y:S05]  /*01b0*/  @!P0 BRA `(.L_x_1) ;  /* 0x0000000800248947 */ /* 0x002fea0003800000 */
[----:B------:R-:W0:Y:S01]  /*01c0*/  S2UR UR6, SR_CgaCtaId ;  /* 0x00000000000679c3 */ /* 0x000e220000008800 */
[----:B------:R-:W1:Y:S01]  /*01d0*/  LDCU UR4, c[0x0][0x3a4] ;  /* 0x00007480ff0477ac */ /* 0x000e620008000800 */
[----:B------:R-:W-:Y:S01]  /*01e0*/  IMAD R6, R7, R2, RZ ;  /* 0x0000000207067224 */ /* 0x000fe200078e02ff */
[----:B------:R-:W-:Y:S01]  /*01f0*/  LOP3.LUT R22, R2, 0x7, RZ, 0xc0, !PT ;  /* 0x0000000702167812 */ /* 0x000fe200078ec0ff */
[----:B------:R-:W-:Y:S01]  /*0200*/  IMAD.MOV.U32 R8, RZ, RZ, RZ ;  /* 0x000000ffff087224 */ /* 0x000fe200078e00ff */
[----:B------:R-:W-:Y:S01]  /*0210*/  UMOV UR5, 0x400 ;  /* 0x0000040000057882 */ /* 0x000fe20000000000 */
[----:B-1----:R-:W-:Y:S02]  /*0220*/  USHF.L.U32 UR4, UR4, 0x2, URZ ;  /* 0x0000000204047899 */ /* 0x002fe400080006ff */
[----:B0-----:R-:W-:-:S04]  /*0230*/  ULEA UR5, UR6, UR5, 0x18 ;  /* 0x0000000506057291 */ /* 0x001fc8000f8ec0ff */
[----:B------:R-:W-:Y:S01]  /*0240*/  LEA R3, R5, UR4, 0x2 ;  /* 0x0000000405037c11 */ /* 0x000fe2000f8e10ff */
[----:B------:R-:W-:-:S04]  /*0250*/  UIADD3 UR6, UPT, UPT, UR4, UR5, URZ ;  /* 0x0000000504067290 */ /* 0x000fc8000fffe0ff */
[----:B------:R-:W-:Y:S01]  /*0260*/  VIADD R3, R3, UR5 ;  /* 0x0000000503037c36 */ /* 0x000fe20008000000 */
[----:B------:R-:W-:-:S07]  /*0270*/  UMOV UR4, URZ ;  /* 0x000000ff00047c82 */ /* 0x000fce0008000000 */
.L_x_7:
[----:B------:R-:W0:Y:S01]  /*0280*/  LDCU.64 UR10, c[0x0][0x398] ;  /* 0x00007300ff0a77ac */ /* 0x000e220008000a00 */
[----:B------:R-:W-:Y:S01]  /*0290*/  IMAD R10, R2, UR4, RZ ;  /* 0x00000004020a7c24 */ /* 0x000fe2000f8e02ff */
[----:B------:R-:W1:Y:S03]  /*02a0*/  LDCU UR7, c[0x0][0x3a0] ;  /* 0x00007400ff0777ac */ /* 0x000e660008000800 */
[C---:B------:R-:W-:Y:S01]  /*02b0*/  IMAD.IADD R14, R10.reuse, 0x1, R5 ;  /* 0x000000010a0e7824 */ /* 0x040fe200078e0205 */
[----:B------:R-:W-:-:S04]  /*02c0*/  IADD3 R17, PT, PT, R10, R7, RZ ;  /* 0x000000070a117210 */ /* 0x000fc80007ffe0ff */
[----:B0-----:R-:W-:Y:S02]  /*02d0*/  ISETP.GE.AND P0, PT, R14, UR11, PT ;  /* 0x0000000b0e007c0c */ /* 0x001fe4000bf06270 */
[----:B------:R-:W-:Y:S02]  /*02e0*/  ISETP.GE.AND P1, PT, R17, UR11, PT ;  /* 0x0000000b11007c0c */ /* 0x000fe4000bf26270 */
[----:B------:R-:W-:Y:S02]  /*02f0*/  ISETP.GE.OR P0, PT, R9, UR10, P0 ;  /* 0x0000000a09007c0c */ /* 0x000fe40008706670 */
[----:B-1----:R-:W-:-:S11]  /*0300*/  ISETP.GE.OR P1, PT, R4, UR7, P1 ;  /* 0x0000000704007c0c */ /* 0x002fd60008f26670 */
[----:B------:R-:W0:Y:S01]  /*0310*/  @!P0 LDC.64 R12, c[0x0][0x380] ;  /* 0x0000e000ff0c8b82 */ /* 0x000e220000000a00 */
[----:B------:R-:W-:Y:S02]  /*0320*/  @!P0 IMAD R15, R9, UR11, R14 ;  /* 0x0000000b090f8c24 */ /* 0x000fe4000f8e020e */
[----:B------:R-:W-:-:S05]  /*0330*/  @!P1 IMAD R17, R17, UR7, R4 ;  /* 0x0000000711119c24 */ /* 0x000fca000f8e0204 */
[----:B------:R-:W1:Y:S01]  /*0340*/  @!P1 LDC.64 R10, c[0x0][0x388] ;  /* 0x0000e200ff0a9b82 */ /* 0x000e620000000a00 */
[----:B0-----:R-:W-:-:S04]  /*0350*/  @!P0 IMAD.WIDE R12, R15, 0x4, R12 ;  /* 0x000000040f0c8825 */ /* 0x001fc800078e020c */
[----:B-1----:R-:W-:Y:S01]  /*0360*/  @!P1 IMAD.WIDE R14, R17, 0x4, R10 ;  /* 0x00000004110e9825 */ /* 0x002fe200078e020a */
[----:B------:R-:W-:-:S06]  /*0370*/  CS2R R16, SRZ ;  /* 0x0000000000107805 */ /* 0x000fcc000001ff00 */
[----:B------:R-:W2:Y:S04]  /*0380*/  @!P0 LDG.E R16, desc[UR8][R12.64] ;  /* 0x000000080c108981 */ /* 0x000ea8000c1e1900 */
[----:B------:R-:W3:Y:S01]  /*0390*/  @!P1 LDG.E R17, desc[UR8][R14.64] ;  /* 0x000000080e119981 */ /* 0x000ee2000c1e1900 */
[----:B------:R-:W-:Y:S01]  /*03a0*/  IMAD.IADD R10, R6, 0x1, R5 ;  /* 0x00000001060a7824 */ /* 0x000fe200078e0205 */
[----:B------:R-:W-:-:S04]  /*03b0*/  ISETP.GE.U32.AND P0, PT, R2, 0x8, PT ;  /* 0x000000080200780c */ /* 0x000fc80003f06070 */
[C---:B------:R-:W-:Y:S02]  /*03c0*/  LEA R11, R10.reuse, UR5, 0x2 ;  /* 0x000000050a0b7c11 */ /* 0x040fe4000f8e10ff */
[----:B------:R-:W-:Y:S01]  /*03d0*/  LEA R18, R10, UR6, 0x2 ;  /* 0x000000060a127c11 */ /* 0x000fe2000f8e10ff */
[----:B------:R-:W-:Y:S02]  /*03e0*/  IMAD.MOV.U32 R10, RZ, RZ, RZ ;  /* 0x000000ffff0a7224 */ /* 0x000fe400078e00ff */
[----:B--2---:R0:W-:Y:S04]  /*03f0*/  STS [R11], R16 ;  /* 0x000000100b007388 */ /* 0x0041e80000000800 */
[----:B---3--:R0:W-:Y:S01]  /*0400*/  STS [R18], R17 ;  /* 0x0000001112007388 */ /* 0x0081e20000000800 */
[----:B------:R-:W-:Y:S06]  /*0410*/  BAR.SYNC.DEFER_BLOCKING 0x0 ;  /* 0x0000000000007b1d */ /* 0x000fec0000010000 */
[----:B------:R-:W-:Y:S05]  /*0420*/  @!P0 BRA `(.L_x_2) ;  /* 0x0000000000a88947 */ /* 0x000fea0003800000 */
[----:B------:R-:W-:Y:S01]  /*0430*/  LEA R12, R6, UR5, 0x2 ;  /* 0x00000005060c7c11 */ /* 0x000fe2000f8e10ff */
[----:B0-----:R-:W-:Y:S01]  /*0440*/  IMAD.MOV.U32 R11, RZ, RZ, R3 ;  /* 0x000000ffff0b7224 */ /* 0x001fe200078e0003 */
[C---:B------:R-:W-:Y:S02]  /*0450*/  LOP3.LUT R13, R2.reuse, 0xfffffff8, RZ, 0xc0, !PT ;  /* 0xfffffff8020d7812 */ /* 0x040fe400078ec0ff */
[----:B------:R-:W-:Y:S01]  /*0460*/  LOP3.LUT R10, R2, 0x7f8, RZ, 0xc0, !PT ;  /* 0x000007f8020a7812 */ /* 0x000fe200078ec0ff */
[----:B------:R-:W-:Y:S02]  /*0470*/  VIADD R12, R12, 0x10 ;  /* 0x000000100c0c7836 */ /* 0x000fe40000000000 */
[----:B------:R-:W-:-:S07]  /*0480*/  IMAD.MOV R13, RZ, RZ, -R13 ;  /* 0x000000ffff0d7224 */ /* 0x000fce00078e0a0d */
.L_x_3:
[----:B------:R-:W-:Y:S01]  /*0490*/  LEA R25, R2, R11, 0x2 ;  /* 0x0000000b02197211 */ /* 0x000fe200078e10ff */
[----:B------:R-:W-:Y:S01]  /*04a0*/  LDS R19, [R12+-0x10] ;  /* 0xfffff0000c137984 */ /* 0x000fe20000000800 */
[----:B------:R-:W-:-:S03]  /*04b0*/  VIADD R13, R13, 0x8 ;  /* 0x000000080d0d7836 */ /* 0x000fc60000000000 */
[----:B------:R0:W1:Y:S01]  /*04c0*/  LDS R20, [R11] ;  /* 0x000000000b147984 */ /* 0x0000620000000800 */
[C---:B------:R-:W-:Y:S01]  /*04d0*/  IMAD R15, R2.reuse, 0x4, R25 ;  /* 0x00000004020f7824 */ /* 0x040fe200078e0219 */
[----:B------:R-:W-:Y:S02]  /*04e0*/  ISETP.NE.AND P0, PT, R13, RZ, PT ;  /* 0x000000ff0d00720c */ /* 0x000fe40003f05270 */
[----:B------:R-:W-:Y:S01]  /*04f0*/  LDS R18, [R12+-0xc] ;  /* 0xfffff4000c127984 */ /* 0x000fe20000000800 */
[----:B------:R-:W-:-:S03]  /*0500*/  IMAD R17, R2, 0x4, R15 ;  /* 0x0000000402117824 */ /* 0x000fc600078e020f */
[----:B------:R-:W2:Y:S01]  /*0510*/  LDS R21, [R25] ;  /* 0x0000000019157984 */ /* 0x000ea20000000800 */
[C---:B------:R-:W-:Y:S02]  /*0520*/  IMAD R29, R2.reuse, 0x4, R17 ;  /* 0x00000004021d7824 */ /* 0x040fe400078e0211 */
[C---:B0-----:R-:W-:Y:S01]  /*0530*/  IMAD R11, R2.reuse, 0x20, R11 ;  /* 0x00000020020b7824 */ /* 0x041fe200078e020b */
[----:B------:R-:W-:Y:S01]  /*0540*/  LDS R14, [R12+-0x8] ;  /* 0xfffff8000c0e7984 */ /* 0x000fe20000000800 */
[----:B------:R-:W-:-:S03]  /*0550*/  IMAD R26, R2, 0x4, R29 ;  /* 0x00000004021a7824 */ /* 0x000fc600078e021d */
[----:B------:R-:W0:Y:S02]  /*0560*/  LDS R15, [R15] ;  /* 0x000000000f0f7984 */ /* 0x000e240000000800 */
[----:B------:R-:W-:Y:S02]  /*0570*/  LEA R24, R2, R26, 0x2 ;  /* 0x0000001a02187211 */ /* 0x000fe400078e10ff */
[----:B------:R-:W-:Y:S04]  /*0580*/  LDS R16, [R12+-0x4] ;  /* 0xfffffc000c107984 */ /* 0x000fe80000000800 */
[----:B------:R-:W3:Y:S04]  /*0590*/  LDS R17, [R17] ;  /* 0x0000000011117984 */ /* 0x000ee80000000800 */
[----:B------:R-:W-:Y:S01]  /*05a0*/  LDS R25, [R26] ;  /* 0x000000001a197984 */ /* 0x000fe20000000800 */
[----:B-1----:R-:W-:-:S03]  /*05b0*/  FFMA R23, R19, R20, R8 ;  /* 0x0000001413177223 */ /* 0x002fc60000000008 */
[----:B------:R-:W-:Y:S04]  /*05c0*/  LDS R8, [R12] ;  /* 0x000000000c087984 */ /* 0x000fe80000000800 */
[----:B------:R-:W1:Y:S01]  /*05d0*/  LDS R19, [R29] ;  /* 0x000000001d137984 */ /* 0x000e620000000800 */
[----:B--2---:R-:W-:Y:S01]  /*05e0*/  FFMA R27, R18, R21, R23 ;  /* 0x00000015121b7223 */ /* 0x004fe20000000017 */
[----:B------:R-:W-:Y:S02]  /*05f0*/  IMAD R21, R2, 0x4, R24 ;  /* 0x0000000402157824 */ /* 0x000fe400078e0218 */
[----:B------:R-:W2:Y:S04]  /*0600*/  LDS R18, [R12+0x4] ;  /* 0x000004000c127984 */ /* 0x000ea80000000800 */
[----:B------:R-:W-:Y:S01]  /*0610*/  LDS R24, [R24] ;  /* 0x0000000018187984 */ /* 0x000fe20000000800 */
[----:B0-----:R-:W-:-:S03]  /*0620*/  FFMA R15, R14, R15, R27 ;  /* 0x0000000f0e0f7223 */ /* 0x001fc6000000001b */
[----:B------:R-:W0:Y:S04]  /*0630*/  LDS R23, [R12+0x8] ;  /* 0x000008000c177984 */ /* 0x000e280000000800 */
[----:B------:R-:W-:Y:S01]  /*0640*/  LDS R21, [R21] ;  /* 0x0000000015157984 */ /* 0x000fe20000000800 */
[----:B---3--:R-:W-:-:S03]  /*0650*/  FFMA R15, R16, R17, R15 ;  /* 0x00000011100f7223 */ /* 0x008fc6000000000f */
[----:B------:R3:W4:Y:S02]  /*0660*/  LDS R20, [R12+0xc] ;  /* 0x00000c000c147984 */ /* 0x0007240000000800 */
[----:B---3--:R-:W-:Y:S02]  /*0670*/  VIADD R12, R12, 0x20 ;  /* 0x000000200c0c7836 */ /* 0x008fe40000000000 */
[----:B-1----:R-:W-:-:S04]  /*0680*/  FFMA R15, R8, R19, R15 ;  /* 0x00000013080f7223 */ /* 0x002fc8000000000f */
[----:B--2---:R-:W-:-:S04]  /*0690*/  FFMA R18, R18, R25, R15 ;  /* 0x0000001912127223 */ /* 0x004fc8000000000f */
[----:B0-----:R-:W-:-:S04]  /*06a0*/  FFMA R23, R23, R24, R18 ;  /* 0x0000001817177223 */ /* 0x001fc80000000012 */
[----:B----4-:R-:W-:Y:S01]  /*06b0*/  FFMA R8, R20, R21, R23 ;  /* 0x0000001514087223 */ /* 0x010fe20000000017 */
[----:B------:R-:W-:Y:S06]  /*06c0*/  @P0 BRA `(.L_x_3) ;  /* 0xfffffffc00700947 */ /* 0x000fec000383ffff */
.L_x_2:
[----:B------:R-:W-:-:S13]  /*06d0*/  ISETP.NE.AND P0, PT, R22, RZ, PT ;  /* 0x000000ff1600720c */ /* 0x000fda0003f05270 */
[----:B------:R-:W-:Y:S05]  /*06e0*/  @!P0 BRA `(.L_x_4) ;  /* 0x0000000000c48947 */ /* 0x000fea0003800000 */
[----:B0-----:R-:W-:Y:S02]  /*06f0*/  IADD3 R11, PT, PT, R22, -0x1, RZ ;  /* 0xffffffff160b7810 */ /* 0x001fe40007ffe0ff */
[----:B------:R-:W-:Y:S02]  /*0700*/  LOP3.LUT P1, R16, R2, 0x3, RZ, 0xc0, !PT ;  /* 0x0000000302107812 */ /* 0x000fe4000782c0ff */
[----:B------:R-:W-:-:S13]  /*0710*/  ISETP.GE.U32.AND P0, PT, R11, 0x3, PT ;  /* 0x000000030b00780c */ /* 0x000fda0003f06070 */
[----:B------:R-:W-:Y:S05]  /*0720*/  @!P0 BRA `(.L_x_5) ;  /* 0x0000000000508947 */ /* 0x000fea0003800000 */
[----:B------:R-:W-:Y:S02]  /*0730*/  IMAD R12, R10, R2, R5 ;  /* 0x000000020a0c7224 */ /* 0x000fe400078e0205 */
[----:B------:R-:W-:Y:S01]  /*0740*/  IMAD.IADD R11, R6, 0x1, R10 ;  /* 0x00000001060b7824 */ /* 0x000fe200078e020a */
[----:B------:R-:W-:Y:S02]  /*0750*/  IADD3 R10, PT, PT, R10, 0x4, RZ ;  /* 0x000000040a0a7810 */ /* 0x000fe40007ffe0ff */
[----:B------:R-:W-:Y:S02]  /*0760*/  LEA R15, R12, UR6, 0x2 ;  /* 0x000000060c0f7c11 */ /* 0x000fe4000f8e10ff */
[----:B------:R-:W-:-:S03]  /*0770*/  LEA R11, R11, UR5, 0x2 ;  /* 0x000000050b0b7c11 */ /* 0x000fc6000f8e10ff */
[C---:B------:R-:W-:Y:S01]  /*0780*/  IMAD R19, R2.reuse, 0x4, R15 ;  /* 0x0000000402137824 */ /* 0x040fe200078e020f */
[----:B------:R-:W-:Y:S03]  /*0790*/  LDS R12, [R15] ;  /* 0x000000000f0c7984 */ /* 0x000fe60000000800 */
[C---:B------:R-:W-:Y:S01]  /*07a0*/  IMAD R23, R2.reuse, 0x4, R19 ;  /* 0x0000000402177824 */ /* 0x040fe200078e0213 */
[----:B------:R-:W0:Y:S03]  /*07b0*/  LDS R13, [R11] ;  /* 0x000000000b0d7984 */ /* 0x000e260000000800 */
[----:B------:R-:W-:Y:S01]  /*07c0*/  IMAD R14, R2, 0x4, R23 ;  /* 0x00000004020e7824 */ /* 0x000fe200078e0217 */
[----:B------:R-:W-:Y:S04]  /*07d0*/  LDS R17, [R11+0x4] ;  /* 0x000004000b117984 */ /* 0x000fe80000000800 */
[----:B------:R-:W1:Y:S04]  /*07e0*/  LDS R19, [R19] ;  /* 0x0000000013137984 */ /* 0x000e680000000800 */
[----:B------:R-:W-:Y:S04]  /*07f0*/  LDS R21, [R11+0x8] ;  /* 0x000008000b157984 */ /* 0x000fe80000000800 */
[----:B------:R-:W2:Y:S04]  /*0800*/  LDS R23, [R23] ;  /* 0x0000000017177984 */ /* 0x000ea80000000800 */
[----:B------:R-:W-:Y:S04]  /*0810*/  LDS R25, [R11+0xc] ;  /* 0x00000c000b197984 */ /* 0x000fe80000000800 */
[----:B------:R-:W3:Y:S01]  /*0820*/  LDS R14, [R14] ;  /* 0x000000000e0e7984 */ /* 0x000ee20000000800 */
[----:B0-----:R-:W-:-:S04]  /*0830*/  FFMA R12, R13, R12, R8 ;  /* 0x0000000c0d0c7223 */ /* 0x001fc80000000008 */
[----:B-1----:R-:W-:-:S04]  /*0840*/  FFMA R12, R17, R19, R12 ;  /* 0x00000013110c7223 */ /* 0x002fc8000000000c */
[----:B--2---:R-:W-:-:S04]  /*0850*/  FFMA R12, R21, R23, R12 ;  /* 0x00000017150c7223 */ /* 0x004fc8000000000c */
[----:B---3--:R-:W-:-:S07]  /*0860*/  FFMA R8, R25, R14, R12 ;  /* 0x0000000e19087223 */ /* 0x008fce000000000c */
.L_x_5:
[----:B------:R-:W-:Y:S05]  /*0870*/  @!P1 BRA `(.L_x_4) ;  /* 0x0000000000609947 */ /* 0x000fea0003800000 */
[----:B------:R-:W-:Y:S02]  /*0880*/  ISETP.NE.AND P0, PT, R16, 0x1, PT ;  /* 0x000000011000780c */ /* 0x000fe40003f05270 */
[----:B------:R-:W-:-:S04]  /*0890*/  LOP3.LUT R11, R2, 0x1, RZ, 0xc0, !PT ;  /* 0x00000001020b7812 */ /* 0x000fc800078ec0ff */
[----:B------:R-:W-:-:S07]  /*08a0*/  ISETP.NE.U32.AND P1, PT, R11, 0x1, PT ;  /* 0x000000010b00780c */ /* 0x000fce0003f25070 */
[----:B------:R-:W-:Y:S06]  /*08b0*/  @!P0 BRA `(.L_x_6) ;  /* 0x0000000000308947 */ /* 0x000fec0003800000 */
[----:B------:R-:W-:Y:S02]  /*08c0*/  IMAD R12, R10, R2, R5 ;  /* 0x000000020a0c7224 */ /* 0x000fe400078e0205 */
[----:B------:R-:W-:Y:S02]  /*08d0*/  IMAD.IADD R11, R6, 0x1, R10 ;  /* 0x00000001060b7824 */ /* 0x000fe400078e020a */
[----:B------:R-:W-:Y:S01]  /*08e0*/  VIADD R10, R10, 0x2 ;  /* 0x000000020a0a7836 */ /* 0x000fe20000000000 */
[----:B------:R-:W-:Y:S02]  /*08f0*/  LEA R15, R12, UR6, 0x2 ;  /* 0x000000060c0f7c11 */ /* 0x000fe4000f8e10ff */
[----:B------:R-:W-:-:S03]  /*0900*/  LEA R11, R11, UR5, 0x2 ;  /* 0x000000050b0b7c11 */ /* 0x000fc6000f8e10ff */
[----:B------:R-:W-:Y:S01]  /*0910*/  IMAD R14, R2, 0x4, R15 ;  /* 0x00000004020e7824 */ /* 0x000fe200078e020f */
[----:B------:R-:W-:Y:S04]  /*0920*/  LDS R12, [R15] ;  /* 0x000000000f0c7984 */ /* 0x000fe80000000800 */
[----:B------:R-:W0:Y:S04]  /*0930*/  LDS R13, [R11] ;  /* 0x000000000b0d7984 */ /* 0x000e280000000800 */
[----:B------:R-:W-:Y:S04]  /*0940*/  LDS R17, [R11+0x4] ;  /* 0x000004000b117984 */ /* 0x000fe80000000800 */
[----:B------:R-:W1:Y:S01]  /*0950*/  LDS R14, [R14] ;  /* 0x000000000e0e7984 */ /* 0x000e620000000800 */
[----:B0-----:R-:W-:-:S04]  /*0960*/  FFMA R8, R13, R12, R8 ;  /* 0x0000000c0d087223 */ /* 0x001fc80000000008 */
[----:B-1----:R-:W-:-:S07]  /*0970*/  FFMA R8, R17, R14, R8 ;  /* 0x0000000e11087223 */ /* 0x002fce0000000008 */
.L_x_6:
[----:B------:R-:W-:Y:S05]  /*0980*/  @P1 BRA `(.L_x_4) ;  /* 0x00000000001c1947 */ /* 0x000fea0003800000 */
[----:B------:R-:W-:Y:S02]  /*0990*/  IMAD.IADD R11, R6, 0x1, R10 ;  /* 0x00000001060b7824 */ /* 0x000fe400078e020a */
[----:B------:R-:W-:-:S03]  /*09a0*/  IMAD R10, R2, R10, R5 ;  /* 0x0000000a020a7224 */ /* 0x000fc600078e0205 */
[----:B------:R-:W-:Y:S02]  /*09b0*/  LEA R11, R11, UR5, 0x2 ;  /* 0x000000050b0b7c11 */ /* 0x000fe4000f8e10ff */
[----:B------:R-:W-:-:S04]  /*09c0*/  LEA R10, R10, UR6, 0x2 ;  /* 0x000000060a0a7c11 */ /* 0x000fc8000f8e10ff */
[----:B------:R-:W-:Y:S04]  /*09d0*/  LDS R11, [R11] ;  /* 0x000000000b0b7984 */ /* 0x000fe80000000800 */
[----:B------:R-:W0:Y:S02]  /*09e0*/  LDS R10, [R10] ;  /* 0x000000000a0a7984 */ /* 0x000e240000000800 */
[----:B0-----:R-:W-:-:S07]  /*09f0*/  FFMA R8, R11, R10, R8 ;  /* 0x0000000a0b087223 */ /* 0x001fce0000000008 */
.L_x_4:
[----:B------:R-:W-:Y:S01]  /*0a00*/  UIADD3 UR4, UPT, UPT, UR4, 0x1, URZ ;  /* 0x0000000104047890 */ /* 0x000fe2000fffe0ff */
[----:B------:R-:W-:Y:S05]  /*0a10*/  BAR.SYNC.DEFER_BLOCKING 0x0 ;  /* 0x0000000000007b1d */ /* 0x000fea0000010000 */
[----:B0-----:R-:W-:-:S04]  /*0a20*/  I2FP.F32.U32 R11, UR4 ;  /* 0x00000004000b7c45 */ /* 0x001fc80008201000 */
[----:B------:R-:W-:-:S13]  /*0a30*/  FSETP.GT.AND P0, PT, R0, R11, PT ;  /* 0x0000000b0000720b */ /* 0x000fda0003f04000 */
[----:B------:R-:W-:Y:S05]  /*0a40*/  @P0 BRA `(.L_x_7) ;  /* 0xfffffff8000c0947 */ /* 0x000fea000383ffff */
.L_x_1:
[----:B------:R-:W0:Y:S01]  /*0a50*/  LDCU UR4, c[0x0][0x3a0] ;  /* 0x00007400ff0477ac */ /* 0x000e220008000800 */
[----:B------:R-:W1:Y:S01]  /*0a60*/  LDCU UR5, c[0x0][0x398] ;  /* 0x00007300ff0577ac */ /* 0x000e620008000800 */
[----:B0-----:R-:W-:-:S04]  /*0a70*/  ISETP.GE.AND P0, PT, R4, UR4, PT ;  /* 0x0000000404007c0c */ /* 0x001fc8000bf06270 */
[----:B-1----:R-:W-:-:S13]  /*0a80*/  ISETP.GE.OR P0, PT, R9, UR5, P0 ;  /* 0x0000000509007c0c */ /* 0x002fda0008706670 */
[----:B------:R-:W-:Y:S05]  /*0a90*/  @P0 EXIT ;  /* 0x000000000000094d */ /* 0x000fea0003800000 */
[----:B------:R-:W0:Y:S01]  /*0aa0*/  LDC.64 R2, c[0x0][0x390] ;  /* 0x0000e400ff027b82 */ /* 0x000e220000000a00 */
[----:B------:R-:W-:-:S04]  /*0ab0*/  IMAD R9, R9, UR4, R4 ;  /* 0x0000000409097c24 */ /* 0x000fc8000f8e0204 */
[----:B0-----:R-:W-:-:S05]  /*0ac0*/  IMAD.WIDE R2, R9, 0x4, R2 ;  /* 0x0000000409027825 */ /* 0x001fca00078e0202 */
[----:B------:R-:W-:Y:S01]  /*0ad0*/  STG.E desc[UR8][R2.64], R8 ;  /* 0x0000000802007986 */ /* 0x000fe2000c101908 */
[----:B------:R-:W-:Y:S05]  /*0ae0*/  EXIT ;  /* 0x000000000000794d */ /* 0x000fea0003800000 */
        .weak           $__internal_0_$__cuda_sm3x_div_rn_noftz_f32_slowpath
        .type           $__internal_0_$__cuda_sm3x_div_rn_noftz_f32_slowpath,@function
        .size           $__internal_0_$__cuda_sm3x_div_rn_noftz_f32_slowpath,(.L_x_17 - $__internal_0_$__cuda_sm3x_div_rn_noftz_f32_slowpath)
$__internal_0_$__cuda_sm3x_div_rn_noftz_f32_slowpath:
[--C-:B------:R-:W-:Y:S01]  /*0af0*/  SHF.R.U32.HI R10, RZ, 0x17, R3.reuse ;  /* 0x00000017ff0a7819 */ /* 0x100fe20000011603 */
[--C-:B------:R-:W-:Y:S01]  /*0b00*/  IMAD.MOV.U32 R12, RZ, RZ, R0.reuse ;  /* 0x000000ffff0c7224 */ /* 0x100fe200078e0000 */
[----:B------:R-:W-:Y:S01]  /*0b10*/  SHF.R.U32.HI R8, RZ, 0x17, R0 ;  /* 0x00000017ff087819 */ /* 0x000fe20000011600 */
[----:B------:R-:W-:Y:S01]  /*0b20*/  IMAD.MOV.U32 R13, RZ, RZ, R3 ;  /* 0x000000ffff0d7224 */ /* 0x000fe200078e0003 */
[----:B------:R-:W-:Y:S02]  /*0b30*/  LOP3.LUT R10, R10, 0xff, RZ, 0xc0, !PT ;  /* 0x000000ff0a0a7812 */ /* 0x000fe400078ec0ff */
[----:B------:R-:W-:Y:S02]  /*0b40*/  LOP3.LUT R11, R8, 0xff, RZ, 0xc0, !PT ;  /* 0x000000ff080b7812 */ /* 0x000fe400078ec0ff */
[----:B------:R-:W-:-:S03]  /*0b50*/  IADD3 R15, PT, PT, R10, -0x1, RZ ;  /* 0xffffffff0a0f7810 */ /* 0x000fc60007ffe0ff */
[----:B------:R-:W-:Y:S01]  /*0b60*/  VIADD R14, R11, 0xffffffff ;  /* 0xffffffff0b0e7836 */ /* 0x000fe20000000000 */
[----:B------:R-:W-:-:S04]  /*0b70*/  ISETP.GT.U32.AND P0, PT, R15, 0xfd, PT ;  /* 0x000000fd0f00780c */ /* 0x000fc80003f04070 */
[----:B------:R-:W-:-:S13]  /*0b80*/  ISETP.GT.U32.OR P0, PT, R14, 0xfd, P0 ;  /* 0x000000fd0e00780c */ /* 0x000fda0000704470 */
[----:B------:R-:W-:Y:S01]  /*0b90*/  @!P0 IMAD.MOV.U32 R8, RZ, RZ, RZ ;  /* 0x000000ffff088224 */ /* 0x000fe200078e00ff */
[----:B------:R-:W-:Y:S06]  /*0ba0*/  @!P0 BRA `(.L_x_8) ;  /* 0x00000000005c8947 */ /* 0x000fec0003800000 */
[----:B------:R-:W-:Y:S02]  /*0bb0*/  FSETP.GTU.FTZ.AND P0, PT, |R0|, +INF , PT ;  /* 0x7f8000000000780b */ /* 0x000fe40003f1c200 */
[----:B------:R-:W-:-:S04]  /*0bc0*/  FSETP.GTU.FTZ.AND P1, PT, |R3|, +INF , PT ;  /* 0x7f8000000300780b */ /* 0x000fc80003f3c200 */
[----:B------:R-:W-:-:S13]  /*0bd0*/  PLOP3.LUT P0, PT, P0, P1, PT, 0xf8, 0x8f ;  /* 0x00000000008f781c */ /* 0x000fda0000703f70 */
[----:B------:R-:W-:Y:S05]  /*0be0*/  @P0 BRA `(.L_x_9) ;  /* 0x0000000400440947 */ /* 0x000fea0003800000 */
[----:B------:R-:W-:-:S13]  /*0bf0*/  LOP3.LUT P0, RZ, R13, 0x7fffffff, R12, 0xc8, !PT ;  /* 0x7fffffff0dff7812 */ /* 0x000fda000780c80c */
[----:B------:R-:W-:Y:S05]  /*0c00*/  @!P0 BRA `(.L_x_10) ;  /* 0x0000000400348947 */ /* 0x000fea0003800000 */
[C---:B------:R-:W-:Y:S02]  /*0c10*/  FSETP.NEU.FTZ.AND P2, PT, |R0|.reuse, +INF , PT ;  /* 0x7f8000000000780b */ /* 0x040fe40003f5d200 */
[----:B------:R-:W-:Y:S02]  /*0c20*/  FSETP.NEU.FTZ.AND P1, PT, |R3|, +INF , PT ;  /* 0x7f8000000300780b */ /* 0x000fe40003f3d200 */
[----:B------:R-:W-:-:S11]  /*0c30*/  FSETP.NEU.FTZ.AND P0, PT, |R0|, +INF , PT ;  /* 0x7f8000000000780b */ /* 0x000fd60003f1d200 */
[----:B------:R-:W-:Y:S05]  /*0c40*/  @!P1 BRA !P2, `(.L_x_10) ;  /* 0x0000000400249947 */ /* 0x000fea0005000000 */
[----:B------:R-:W-:-:S04]  /*0c50*/  LOP3.LUT P2, RZ, R12, 0x7fffffff, RZ, 0xc0, !PT ;  /* 0x7fffffff0cff7812 */ /* 0x000fc8000784c0ff */
[----:B------:R-:W-:-:S13]  /*0c60*/  PLOP3.LUT P1, PT, P1, P2, PT, 0x2f, 0xf2 ;  /* 0x0000000000f2781c */ /* 0x000fda0000f24577 */
[----:B------:R-:W-:Y:S05]  /*0c70*/  @P1 BRA `(.L_x_11) ;  /* 0x0000000400101947 */ /* 0x000fea0003800000 */
[----:B------:R-:W-:-:S04]  /*0c80*/  LOP3.LUT P1, RZ, R13, 0x7fffffff, RZ, 0xc0, !PT ;  /* 0x7fffffff0dff7812 */ /* 0x000fc8000782c0ff */
[----:B------:R-:W-:-:S13]  /*0c90*/  PLOP3.LUT P0, PT, P0, P1, PT, 0x2f, 0xf2 ;  /* 0x0000000000f2781c */ /* 0x000fda0000702577 */
[----:B------:R-:W-:Y:S05]  /*0ca0*/  @P0 BRA `(.L_x_12) ;  /* 0x0000000000f80947 */ /* 0x000fea0003800000 */
[----:B------:R-:W-:Y:S02]  /*0cb0*/  ISETP.GE.AND P0, PT, R14, RZ, PT ;  /* 0x000000ff0e00720c */ /* 0x000fe40003f06270 */
[----:B------:R-:W-:-:S11]  /*0cc0*/  ISETP.GE.AND P1, PT, R15, RZ, PT ;  /* 0x000000ff0f00720c */ /* 0x000fd60003f26270 */
[----:B------:R-:W-:Y:S01]  /*0cd0*/  @P0 MOV R8, RZ ;  /* 0x000000ff00080202 */ /* 0x000fe20000000f00 */
[----:B------:R-:W-:Y:S02]  /*0ce0*/  @!P0 IMAD.MOV.U32 R8, RZ, RZ, -0x40 ;  /* 0xffffffc0ff088424 */ /* 0x000fe400078e00ff */
[----:B------:R-:W-:Y:S01]  /*0cf0*/  @!P0 FFMA R12, R0, 1.84467440737095516160e+19, RZ ;  /* 0x5f800000000c8823 */ /* 0x000fe200000000ff */
[----:B------:R-:W-:Y:S01]  /*0d00*/  @!P1 FFMA R13, R3, 1.84467440737095516160e+19, RZ ;  /* 0x5f800000030d9823 */ /* 0x000fe200000000ff */
[----:B------:R-:W-:-:S07]  /*0d10*/  @!P1 VIADD R8, R8, 0x40 ;  /* 0x0000004008089836 */ /* 0x000fce0000000000 */
.L_x_8:
[----:B------:R-:W-:Y:S01]  /*0d20*/  LEA R0, R10, 0xc0800000, 0x17 ;  /* 0xc08000000a007811 */ /* 0x000fe200078eb8ff */
[----:B------:R-:W-:-:S04]  /*0d30*/  VIADD R11, R11, 0xffffff81 ;  /* 0xffffff810b0b7836 */ /* 0x000fc80000000000 */
[----:B------:R-:W-:Y:S02]  /*0d40*/  IMAD.IADD R13, R13, 0x1, -R0 ;  /* 0x000000010d0d7824 */ /* 0x000fe400078e0a00 */
[C---:B------:R-:W-:Y:S01]  /*0d50*/  IMAD R0, R11.reuse, -0x800000, R12 ;  /* 0xff8000000b007824 */ /* 0x040fe200078e020c */
[----:B------:R-:W-:Y:S01]  /*0d60*/  IADD3 R11, PT, PT, R11, 0x7f, -R10 ;  /* 0x0000007f0b0b7810 */ /* 0x000fe20007ffe80a */
[----:B------:R-:W0:Y:S01]  /*0d70*/  MUFU.RCP R3, R13 ;  /* 0x0000000d00037308 */ /* 0x000e220000001000 */
[----:B------:R-:W-:Y:S02]  /*0d80*/  FADD.FTZ R15, -R13, -RZ ;  /* 0x800000ff0d0f7221 */ /* 0x000fe40000010100 */
[----:B------:R-:W-:Y:S02]  /*0d90*/  IADD3 R11, PT, PT, R11, R8, RZ ;  /* 0x000000080b0b7210 */ /* 0x000fe40007ffe0ff */
[----:B0-----:R-:W-:-:S04]  /*0da0*/  FFMA R14, R3, R15, 1 ;  /* 0x3f800000030e7423 */ /* 0x001fc8000000000f */
[----:B------:R-:W-:-:S04]  /*0db0*/  FFMA R14, R3, R14, R3 ;  /* 0x0000000e030e7223 */ /* 0x000fc80000000003 */
[----:B------:R-:W-:-:S04]  /*0dc0*/  FFMA R3, R0, R14, RZ ;  /* 0x0000000e00037223 */ /* 0x000fc800000000ff */
[----:B------:R-:W-:-:S04]  /*0dd0*/  FFMA R12, R15, R3, R0 ;  /* 0x000000030f0c7223 */ /* 0x000fc80000000000 */
[----:B------:R-:W-:-:S04]  /*0de0*/  FFMA R17, R14, R12, R3 ;  /* 0x0000000c0e117223 */ /* 0x000fc80000000003 */
[----:B------:R-:W-:-:S04]  /*0df0*/  FFMA R12, R15, R17, R0 ;  /* 0x000000110f0c7223 */ /* 0x000fc80000000000 */
[----:B------:R-:W-:-:S05]  /*0e00*/  FFMA R0, R14, R12, R17 ;  /* 0x0000000c0e007223 */ /* 0x000fca0000000011 */
[----:B------:R-:W-:-:S04]  /*0e10*/  SHF.R.U32.HI R3, RZ, 0x17, R0 ;  /* 0x00000017ff037819 */ /* 0x000fc80000011600 */
[----:B------:R-:W-:-:S05]  /*0e20*/  LOP3.LUT R3, R3, 0xff, RZ, 0xc0, !PT ;  /* 0x000000ff03037812 */ /* 0x000fca00078ec0ff */
[----:B------:R-:W-:-:S04]  /*0e30*/  IMAD.IADD R13, R3, 0x1, R11 ;  /* 0x00000001030d7824 */ /* 0x000fc800078e020b */
[----:B------:R-:W-:-:S05]  /*0e40*/  VIADD R3, R13, 0xffffffff ;  /* 0xffffffff0d037836 */ /* 0x000fca0000000000 */
[----:B------:R-:W-:-:S13]  /*0e50*/  ISETP.GE.U32.AND P0, PT, R3, 0xfe, PT ;  /* 0x000000fe0300780c */ /* 0x000fda0003f06070 */
[----:B------:R-:W-:Y:S05]  /*0e60*/  @!P0 BRA `(.L_x_13) ;  /* 0x0000000000808947 */ /* 0x000fea0003800000 */
[----:B------:R-:W-:-:S13]  /*0e70*/  ISETP.GT.AND P0, PT, R13, 0xfe, PT ;  /* 0x000000fe0d00780c */ /* 0x000fda0003f04270 */
[----:B------:R-:W-:Y:S05]  /*0e80*/  @P0 BRA `(.L_x_14) ;  /* 0x00000000006c0947 */ /* 0x000fea0003800000 */
[----:B------:R-:W-:-:S13]  /*0e90*/  ISETP.GE.AND P0, PT, R13, 0x1, PT ;  /* 0x000000010d00780c */ /* 0x000fda0003f06270 */
[----:B------:R-:W-:Y:S05]  /*0ea0*/  @P0 BRA `(.L_x_15) ;  /* 0x0000000000980947 */ /* 0x000fea0003800000 */
[----:B------:R-:W-:Y:S02]  /*0eb0*/  ISETP.GE.AND P0, PT, R13, -0x18, PT ;  /* 0xffffffe80d00780c */ /* 0x000fe40003f06270 */
[----:B------:R-:W-:-:S11]  /*0ec0*/  LOP3.LUT R0, R0, 0x80000000, RZ, 0xc0, !PT ;  /* 0x8000000000007812 */ /* 0x000fd600078ec0ff */
[----:B------:R-:W-:Y:S05]  /*0ed0*/  @!P0 BRA `(.L_x_15) ;  /* 0x00000000008c8947 */ /* 0x000fea0003800000 */
[CCC-:B------:R-:W-:Y:S01]  /*0ee0*/  FFMA.RZ R3, R14.reuse, R12.reuse, R17.reuse ;  /* 0x0000000c0e037223 */ /* 0x1c0fe2000000c011 */
[C---:B------:R-:W-:Y:S02]  /*0ef0*/  VIADD R11, R13.reuse, 0x20 ;  /* 0x000000200d0b7836 */ /* 0x040fe40000000000 */
[CCC-:B------:R-:W-:Y:S01]  /*0f00*/  FFMA.RM R8, R14.reuse, R12.reuse, R17.reuse ;  /* 0x0000000c0e087223 */ /* 0x1c0fe20000004011 */
[----:B------:R-:W-:Y:S02]  /*0f10*/  ISETP.NE.AND P2, PT, R13, RZ, PT ;  /* 0x000000ff0d00720c */ /* 0x000fe40003f45270 */
[----:B------:R-:W-:Y:S01]  /*0f20*/  LOP3.LUT R10, R3, 0x7fffff, RZ, 0xc0, !PT ;  /* 0x007fffff030a7812 */ /* 0x000fe200078ec0ff */
[----:B------:R-:W-:Y:S01]  /*0f30*/  FFMA.RP R3, R14, R12, R17 ;  /* 0x0000000c0e037223 */ /* 0x000fe20000008011 */
[----:B------:R-:W-:Y:S01]  /*0f40*/  IMAD.MOV R12, RZ, RZ, -R13 ;  /* 0x000000ffff0c7224 */ /* 0x000fe200078e0a0d */
[----:B------:R-:W-:Y:S02]  /*0f50*/  ISETP.NE.AND P1, PT, R13, RZ, PT ;  /* 0x000000ff0d00720c */ /* 0x000fe40003f25270 */
[----:B------:R-:W-:-:S02]  /*0f60*/  LOP3.LUT R10, R10, 0x800000, RZ, 0xfc, !PT ;  /* 0x008000000a0a7812 */ /* 0x000fc400078efcff */
[----:B------:R-:W-:Y:S02]  /*0f70*/  FSETP.NEU.FTZ.AND P0, PT, R3, R8, PT ;  /* 0x000000080300720b */ /* 0x000fe40003f1d000 */
[----:B------:R-:W-:Y:S02]  /*0f80*/  SHF.L.U32 R11, R10, R11, RZ ;  /* 0x0000000b0a0b7219 */ /* 0x000fe400000006ff */
[----:B------:R-:W-:Y:S02]  /*0f90*/  SEL R3, R12, RZ, P2 ;  /* 0x000000ff0c037207 */ /* 0x000fe40001000000 */
[----:B------:R-:W-:Y:S02]  /*0fa0*/  ISETP.NE.AND P1, PT, R11, RZ, P1 ;  /* 0x000000ff0b00720c */ /* 0x000fe40000f25270 */
[----:B------:R-:W-:Y:S02]  /*0fb0*/  SHF.R.U32.HI R3, RZ, R3, R10 ;  /* 0x00000003ff037219 */ /* 0x000fe4000001160a */
[----:B------:R-:W-:-:S02]  /*0fc0*/  PLOP3.LUT P0, PT, P0, P1, PT, 0xf8, 0x8f ;  /* 0x00000000008f781c */ /* 0x000fc40000703f70 */
[----:B------:R-:W-:Y:S02]  /*0fd0*/  SHF.R.U32.HI R11, RZ, 0x1, R3 ;  /* 0x00000001ff0b7819 */ /* 0x000fe40000011603 */
[----:B------:R-:W-:-:S04]  /*0fe0*/  SEL R8, RZ, 0x1, !P0 ;  /* 0x00000001ff087807 */ /* 0x000fc80004000000 */
[----:B------:R-:W-:-:S04]  /*0ff0*/  LOP3.LUT R8, R8, 0x1, R11, 0xf8, !PT ;  /* 0x0000000108087812 */ /* 0x000fc800078ef80b */
[----:B------:R-:W-:-:S04]  /*1000*/  LOP3.LUT R8, R8, R3, RZ, 0xc0, !PT ;  /* 0x0000000308087212 */ /* 0x000fc800078ec0ff */
[----:B------:R-:W-:-:S04]  /*1010*/  IADD3 R11, PT, PT, R11, R8, RZ ;  /* 0x000000080b0b7210 */ /* 0x000fc80007ffe0ff */
[----:B------:R-:W-:Y:S01]  /*1020*/  LOP3.LUT R0, R11, R0, RZ, 0xfc, !PT ;  /* 0x000000000b007212 */ /* 0x000fe200078efcff */
[----:B------:R-:W-:Y:S06]  /*1030*/  BRA `(.L_x_15) ;  /* 0x0000000000347947 */ /* 0x000fec0003800000 */
.L_x_14:
[----:B------:R-:W-:-:S04]  /*1040*/  LOP3.LUT R0, R0, 0x80000000, RZ, 0xc0, !PT ;  /* 0x8000000000007812 */ /* 0x000fc800078ec0ff */
[----:B------:R-:W-:Y:S01]  /*1050*/  LOP3.LUT R0, R0, 0x7f800000, RZ, 0xfc, !PT ;  /* 0x7f80000000007812 */ /* 0x000fe200078efcff */
[----:B------:R-:W-:Y:S06]  /*1060*/  BRA `(.L_x_15) ;  /* 0x0000000000287947 */ /* 0x000fec0003800000 */
.L_x_13:
[----:B------:R-:W-:Y:S01]  /*1070*/  IMAD R0, R11, 0x800000, R0 ;  /* 0x008000000b007824 */ /* 0x000fe200078e0200 */
[----:B------:R-:W-:Y:S06]  /*1080*/  BRA `(.L_x_15) ;  /* 0x0000000000207947 */ /* 0x000fec0003800000 */
.L_x_12:
[----:B------:R-:W-:-:S04]  /*1090*/  LOP3.LUT R0, R13, 0x80000000, R12, 0x48, !PT ;  /* 0x800000000d007812 */ /* 0x000fc800078e480c */
[----:B------:R-:W-:Y:S01]  /*10a0*/  LOP3.LUT R0, R0, 0x7f800000, RZ, 0xfc, !PT ;  /* 0x7f80000000007812 */ /* 0x000fe200078efcff */
[----:B------:R-:W-:Y:S06]  /*10b0*/  BRA `(.L_x_15) ;  /* 0x0000000000147947 */ /* 0x000fec0003800000 */
.L_x_11:
[----:B------:R-:W-:Y:S01]  /*10c0*/  LOP3.LUT R0, R13, 0x80000000, R12, 0x48, !PT ;  /* 0x800000000d007812 */ /* 0x000fe200078e480c */
[----:B------:R-:W-:Y:S06]  /*10d0*/  BRA `(.L_x_15) ;  /* 0x00000000000c7947 */ /* 0x000fec0003800000 */
.L_x_10:
[----:B------:R-:W0:Y:S01]  /*10e0*/  MUFU.RSQ R0, -QNAN ;  /* 0xffc0000000007908 */ /* 0x000e220000001400 */
[----:B------:R-:W-:Y:S05]  /*10f0*/  BRA `(.L_x_15) ;  /* 0x0000000000047947 */ /* 0x000fea0003800000 */
.L_x_9:
[----:B------:R-:W-:-:S07]  /*1100*/  FADD.FTZ R0, R0, R3 ;  /* 0x0000000300007221 */ /* 0x000fce0000010000 */
.L_x_15:
[----:B------:R-:W-:Y:S02]  /*1110*/  IMAD.MOV.U32 R10, RZ, RZ, R6 ;  /* 0x000000ffff0a7224 */ /* 0x000fe400078e0006 */
[----:B------:R-:W-:-:S04]  /*1120*/  IMAD.MOV.U32 R11, RZ, RZ, 0x0 ;  /* 0x00000000ff0b7424 */ /* 0x000fc800078e00ff */
[----:B0-----:R-:W-:Y:S05]  /*1130*/  RET.REL.NODEC R10 `(_Z31tiled_matrix_multiplication_gpuPfS_S_iiijj) ;  /* 0xffffffec0ab07950 */ /* 0x001fea0003c3ffff */
.L_x_16:
[----:B------:R-:W-:-:S00]  /*1140*/  BRA `(.L_x_16) ;  /* 0xfffffffc00fc7947 */ /* 0x000fc0000383ffff */
[----:B------:R-:W-:-:S00]  /*1150*/  NOP ;  /* 0x0000000000007918 */ /* 0x000fc00000000000 */
        /* <DEDUP_REMOVED lines=10> */
.L_x_17:


//--------------------- .nv.shared._Z31tiled_matrix_multiplication_gpuPfS_S_iiijj --------------------------
	.section	.nv.shared._Z31tiled_matrix_multiplication_gpuPfS_S_iiijj,"aw",@nobits
	.sectionflags	@""
	.align	16
	.zero		1024


//--------------------- .nv.shared.reserved.0     --------------------------
	.section	.nv.shared.reserved.0,"aw",@nobits
	.weak		__nv_reservedSMEM_offset_0_alias
	.size		__nv_reservedSMEM_offset_0_alias, 0, 64
	.other		__nv_reservedSMEM_offset_0_alias,@"STO_CUDA_RESERVED_SHARED STV_DEFAULT"
__nv_reservedSMEM_offset_0_alias:
	.zero		0
	.zero		64


//--------------------- .nv.constant0._Z31tiled_matrix_multiplication_gpuPfS_S_iiijj --------------------------
	.section	.nv.constant0._Z31tiled_matrix_multiplication_gpuPfS_S_iiijj,"a",@progbits
	.sectionflags	@""
	.align	4
.nv.constant0._Z31tiled_matrix_multiplication_gpuPfS_S_iiijj:
	.zero		940


//--------------------- SYMBOLS --------------------------

	.type		.nv.reservedSmem.offset0,@object
	.size		.nv.reservedSmem.offset0,0x4
	.type		.nv.reservedSmem.cap,@object
	.size		.nv.reservedSmem.cap,0x4
